	.headerflags	@"EF_CUDA_TEXMODE_UNIFIED EF_CUDA_64BIT_ADDRESS EF_CUDA_ACCELERATORS EF_CUDA_SM90 EF_CUDA_VIRTUAL_SM(EF_CUDA_SM90)"
	.elftype	@"ET_EXEC"


//--------------------- .nv.info                  --------------------------
	.section	.nv.info,"",@"SHT_CUDA_INFO"
	.align	4


	//----- nvinfo : EIATTR_REGCOUNT
	.align		4
        /*0000*/ 	.byte	0x04, 0x2f
        /*0002*/ 	.short	(.L_1 - .L_0)
	.align		4
.L_0:
        /*0004*/ 	.word	index@(triton_poi_fused_convolution_max_pool2d_with_indices_relu_5)
        /*0008*/ 	.word	0x0000001f


	//----- nvinfo : EIATTR_MIN_STACK_SIZE
	.align		4
.L_1:
        /*000c*/ 	.byte	0x04, 0x12
        /*000e*/ 	.short	(.L_3 - .L_2)
	.align		4
.L_2:
        /*0010*/ 	.word	index@(triton_poi_fused_convolution_max_pool2d_with_indices_relu_5)
        /*0014*/ 	.word	0x00000000


	//----- nvinfo : EIATTR_FRAME_SIZE
	.align		4
.L_3:
        /*0018*/ 	.byte	0x04, 0x11
        /*001a*/ 	.short	(.L_5 - .L_4)
	.align		4
.L_4:
        /*001c*/ 	.word	index@(triton_poi_fused_convolution_max_pool2d_with_indices_relu_5)
        /*0020*/ 	.word	0x00000000


	//----- nvinfo : EIATTR_MIN_STACK_SIZE
	.align		4
.L_5:
        /*0024*/ 	.byte	0x04, 0x12
        /*0026*/ 	.short	(.L_7 - .L_6)
	.align		4
.L_6:
        /*0028*/ 	.word	index@(triton_poi_fused_convolution_max_pool2d_with_indices_relu_5)
        /*002c*/ 	.word	0x00000000
.L_7:


//--------------------- .nv.info.triton_poi_fused_convolution_max_pool2d_with_indices_relu_5 --------------------------
	.section	.nv.info.triton_poi_fused_convolution_max_pool2d_with_indices_relu_5,"",@"SHT_CUDA_INFO"
	.sectionflags	@""
	.align	4


	//----- nvinfo : EIATTR_CUDA_API_VERSION
	.align		4
        /*0000*/ 	.byte	0x04, 0x37
        /*0002*/ 	.short	(.L_9 - .L_8)
.L_8:
        /*0004*/ 	.word	0x0000007c


	//----- nvinfo : EIATTR_KPARAM_INFO
	.align		4
.L_9:
        /*0008*/ 	.byte	0x04, 0x17
        /*000a*/ 	.short	(.L_11 - .L_10)
.L_10:
        /*000c*/ 	.word	0x00000000
        /*0010*/ 	.short	0x0004
        /*0012*/ 	.short	0x001c
        /*0014*/ 	.byte	0x00, 0xf0, 0x11, 0x00


	//----- nvinfo : EIATTR_KPARAM_INFO
	.align		4
.L_11:
        /*0018*/ 	.byte	0x04, 0x17
        /*001a*/ 	.short	(.L_13 - .L_12)
.L_12:
        /*001c*/ 	.word	0x00000000
        /*0020*/ 	.short	0x0003
        /*0022*/ 	.short	0x0018
        /*0024*/ 	.byte	0x00, 0xf0, 0x11, 0x00


	//----- nvinfo : EIATTR_KPARAM_INFO
	.align		4
.L_13:
        /*0028*/ 	.byte	0x04, 0x17
        /*002a*/ 	.short	(.L_15 - .L_14)
.L_14:
        /*002c*/ 	.word	0x00000000
        /*0030*/ 	.short	0x0002
        /*0032*/ 	.short	0x0010
        /*0034*/ 	.byte	0x00, 0xf4, 0x21, 0x00


	//----- nvinfo : EIATTR_KPARAM_INFO
	.align		4
.L_15:
        /*0038*/ 	.byte	0x04, 0x17
        /*003a*/ 	.short	(.L_17 - .L_16)
.L_16:
        /*003c*/ 	.word	0x00000000
        /*0040*/ 	.short	0x0001
        /*0042*/ 	.short	0x0008
        /*0044*/ 	.byte	0x00, 0xf4, 0x21, 0x00


	//----- nvinfo : EIATTR_KPARAM_INFO
	.align		4
.L_17:
        /*0048*/ 	.byte	0x04, 0x17
        /*004a*/ 	.short	(.L_19 - .L_18)
.L_18:
        /*004c*/ 	.word	0x00000000
        /*0050*/ 	.short	0x0000
        /*0052*/ 	.short	0x0000
        /*0054*/ 	.byte	0x00, 0xf4, 0x21, 0x00


	//----- nvinfo : EIATTR_SPARSE_MMA_MASK
	.align		4
.L_19:
        /*0058*/ 	.byte	0x03, 0x50
        /*005a*/ 	.short	0x0000


	//----- nvinfo : EIATTR_MAXREG_COUNT
	.align		4
        /*005c*/ 	.byte	0x03, 0x1b
        /*005e*/ 	.short	0x00ff


	//----- nvinfo : EIATTR_EXIT_INSTR_OFFSETS
	.align		4
        /*0060*/ 	.byte	0x04, 0x1c
        /*0062*/ 	.short	(.L_21 - .L_20)


	//   ....[0]....
.L_20:
        /*0064*/ 	.word	0x000005a0


	//   ....[1]....
        /*0068*/ 	.word	0x000005c0


	//----- nvinfo : EIATTR_REQNTID
	.align		4
.L_21:
        /*006c*/ 	.byte	0x04, 0x10
        /*006e*/ 	.short	(.L_23 - .L_22)
.L_22:
        /*0070*/ 	.word	0x00000080
        /*0074*/ 	.word	0x00000001
        /*0078*/ 	.word	0x00000001


	//----- nvinfo : EIATTR_CBANK_PARAM_SIZE
	.align		4
.L_23:
        /*007c*/ 	.byte	0x03, 0x19
        /*007e*/ 	.short	0x0020


	//----- nvinfo : EIATTR_PARAM_CBANK
	.align		4
        /*0080*/ 	.byte	0x04, 0x0a
        /*0082*/ 	.short	(.L_25 - .L_24)
	.align		4
.L_24:
        /*0084*/ 	.word	index@(.nv.constant0.triton_poi_fused_convolution_max_pool2d_with_indices_relu_5)
        /*0088*/ 	.short	0x0210
        /*008a*/ 	.short	0x0020


	//----- nvinfo : EIATTR_SW_WAR
	.align		4
.L_25:
        /*008c*/ 	.byte	0x04, 0x36
        /*008e*/ 	.short	(.L_27 - .L_26)
.L_26:
        /*0090*/ 	.word	0x00000008
.L_27:


//--------------------- .nv.callgraph             --------------------------
	.section	.nv.callgraph,"",@"SHT_CUDA_CALLGRAPH"
	.align	4
	.sectionentsize	8
	.align		4
        /*0000*/ 	.word	0x00000000
	.align		4
        /*0004*/ 	.word	0xffffffff
	.align		4
        /*0008*/ 	.word	0x00000000
	.align		4
        /*000c*/ 	.word	0xfffffffe
	.align		4
        /*0010*/ 	.word	0x00000000
	.align		4
        /*0014*/ 	.word	0xfffffffd
	.align		4
        /*0018*/ 	.word	0x00000000
	.align		4
        /*001c*/ 	.word	0xfffffffc


//--------------------- .text.triton_poi_fused_convolution_max_pool2d_with_indices_relu_5 --------------------------
	.section	.text.triton_poi_fused_convolution_max_pool2d_with_indices_relu_5,"ax",@progbits
	.sectionflags	@"SHF_BARRIERS=1"
	.align	128
        .global         triton_poi_fused_convolution_max_pool2d_with_indices_relu_5
        .type           triton_poi_fused_convolution_max_pool2d_with_indices_relu_5,@function
        .size           triton_poi_fused_convolution_max_pool2d_with_indices_relu_5,(.L_x_1 - triton_poi_fused_convolution_max_pool2d_with_indices_relu_5)
        .other          triton_poi_fused_convolution_max_pool2d_with_indices_relu_5,@"STO_CUDA_ENTRY STV_DEFAULT"
triton_poi_fused_convolution_max_pool2d_with_indices_relu_5:
.text.triton_poi_fused_convolution_max_pool2d_with_indices_relu_5:
[----:B------:R-:W0:Y:S01]  /*0000*/  LDC R1, c[0x0][0x28] ;  /* 0x00000a00ff017b82 */ /* 0x000e220000000800 */
[----:B------:R-:W1:Y:S07]  /*0010*/  S2R R2, SR_CTAID.Y ;  /* 0x0000000000027919 */ /* 0x000e6e0000002600 */
[----:B------:R-:W2:Y:S01]  /*0020*/  LDC.64 R16, c[0x0][0x210] ;  /* 0x00008400ff107b82 */ /* 0x000ea20000000a00 */
[----:B------:R-:W-:Y:S01]  /*0030*/  CS2R R18, SRZ ;  /* 0x0000000000127805 */ /* 0x000fe2000001ff00 */
[----:B------:R-:W-:Y:S01]  /*0040*/  ULDC.64 UR6, c[0x0][0x208] ;  /* 0x0000820000067ab9 */ /* 0x000fe20000000a00 */
[----:B------:R-:W3:Y:S01]  /*0050*/  S2R R21, SR_TID.X ;  /* 0x0000000000157919 */ /* 0x000ee20000002100 */
[----:B------:R-:W-:Y:S01]  /*0060*/  HFMA2.MMA R20, -RZ, RZ, 0, 0 ;  /* 0x00000000ff147435 */ /* 0x000fe200000001ff */
[----:B------:R-:W4:Y:S01]  /*0070*/  S2R R3, SR_CTAID.X ;  /* 0x0000000000037919 */ /* 0x000f220000002500 */
[----:B------:R-:W-:-:S02]  /*0080*/  IMAD.MOV.U32 R22, RZ, RZ, RZ ;  /* 0x000000ffff167224 */ /* 0x000fc400078e00ff */
[----:B-1----:R-:W-:-:S05]  /*0090*/  IMAD.SHL.U32 R0, R2, 0x400, RZ ;  /* 0x0000040002007824 */ /* 0x002fca00078e00ff */
[----:B---3--:R-:W-:Y:S02]  /*00a0*/  LOP3.LUT R6, R0, 0x7f, R21, 0xf8, !PT ;  /* 0x0000007f00067812 */ /* 0x008fe400078ef815 */
[----:B----4-:R-:W-:-:S03]  /*00b0*/  ISETP.GE.AND P0, PT, R3, 0x9, PT ;  /* 0x000000090300780c */ /* 0x010fc60003f06270 */
[C---:B------:R-:W-:Y:S01]  /*00c0*/  IMAD R5, R6.reuse, 0x9, R3 ;  /* 0x0000000906057824 */ /* 0x040fe200078e0203 */
[C---:B------:R-:W-:Y:S02]  /*00d0*/  LOP3.LUT R8, R6.reuse, 0x80, RZ, 0xfc, !PT ;  /* 0x0000008006087812 */ /* 0x040fe400078efcff */
[C---:B------:R-:W-:Y:S01]  /*00e0*/  LOP3.LUT R10, R6.reuse, 0x100, RZ, 0xfc, !PT ;  /* 0x00000100060a7812 */ /* 0x040fe200078efcff */
[----:B--2---:R-:W-:Y:S01]  /*00f0*/  IMAD.WIDE R4, R5, 0x4, R16 ;  /* 0x0000000405047825 */ /* 0x004fe200078e0210 */
[C---:B------:R-:W-:Y:S02]  /*0100*/  LOP3.LUT R12, R6.reuse, 0x180, RZ, 0xfc, !PT ;  /* 0x00000180060c7812 */ /* 0x040fe400078efcff */
[C---:B------:R-:W-:Y:S02]  /*0110*/  LOP3.LUT R14, R6.reuse, 0x200, RZ, 0xfc, !PT ;  /* 0x00000200060e7812 */ /* 0x040fe400078efcff */
[C---:B------:R-:W-:Y:S02]  /*0120*/  LOP3.LUT R24, R6.reuse, 0x280, RZ, 0xfc, !PT ;  /* 0x0000028006187812 */ /* 0x040fe400078efcff */
[----:B------:R-:W-:Y:S01]  /*0130*/  LOP3.LUT R26, R6, 0x300, RZ, 0xfc, !PT ;  /* 0x00000300061a7812 */ /* 0x000fe200078efcff */
[--C-:B------:R-:W-:Y:S01]  /*0140*/  IMAD R7, R8, 0x9, R3.reuse ;  /* 0x0000000908077824 */ /* 0x100fe200078e0203 */
[----:B------:R-:W-:Y:S01]  /*0150*/  LOP3.LUT R6, R6, 0x380, RZ, 0xfc, !PT ;  /* 0x0000038006067812 */ /* 0x000fe200078efcff */
[--C-:B------:R-:W-:Y:S01]  /*0160*/  IMAD R9, R10, 0x9, R3.reuse ;  /* 0x000000090a097824 */ /* 0x100fe200078e0203 */
[----:B------:R1:W2:Y:S01]  /*0170*/  @!P0 LDG.E.EL R18, desc[UR6][R4.64] ;  /* 0x0000000604128981 */ /* 0x0002a2000c2e1900 */
[----:B------:R-:W-:-:S02]  /*0180*/  IMAD R11, R12, 0x9, R3 ;  /* 0x000000090c0b7824 */ /* 0x000fc400078e0203 */
[--C-:B------:R-:W-:Y:S02]  /*0190*/  IMAD R25, R6, 0x9, R3.reuse ;  /* 0x0000000906197824 */ /* 0x100fe400078e0203 */
[--C-:B------:R-:W-:Y:S02]  /*01a0*/  IMAD R13, R14, 0x9, R3.reuse ;  /* 0x000000090e0d7824 */ /* 0x100fe400078e0203 */
[--C-:B------:R-:W-:Y:S02]  /*01b0*/  IMAD R15, R24, 0x9, R3.reuse ;  /* 0x00000009180f7824 */ /* 0x100fe400078e0203 */
[----:B------:R-:W-:Y:S02]  /*01c0*/  IMAD R23, R26, 0x9, R3 ;  /* 0x000000091a177824 */ /* 0x000fe400078e0203 */
[----:B-1----:R-:W-:-:S04]  /*01d0*/  IMAD.WIDE R4, R7, 0x4, R16 ;  /* 0x0000000407047825 */ /* 0x002fc800078e0210 */
[--C-:B------:R-:W-:Y:S01]  /*01e0*/  IMAD.WIDE R6, R9, 0x4, R16.reuse ;  /* 0x0000000409067825 */ /* 0x100fe200078e0210 */
[----:B------:R1:W3:Y:S03]  /*01f0*/  @!P0 LDG.E.EL R19, desc[UR6][R4.64] ;  /* 0x0000000604138981 */ /* 0x0002e6000c2e1900 */
[--C-:B------:R-:W-:Y:S01]  /*0200*/  IMAD.WIDE R8, R11, 0x4, R16.reuse ;  /* 0x000000040b087825 */ /* 0x100fe200078e0210 */
[----:B------:R-:W4:Y:S03]  /*0210*/  @!P0 LDG.E.EL R20, desc[UR6][R6.64] ;  /* 0x0000000606148981 */ /* 0x000f26000c2e1900 */
[--C-:B------:R-:W-:Y:S01]  /*0220*/  IMAD.WIDE R10, R13, 0x4, R16.reuse ;  /* 0x000000040d0a7825 */ /* 0x100fe200078e0210 */
[----:B------:R-:W5:Y:S03]  /*0230*/  @!P0 LDG.E.EL R22, desc[UR6][R8.64] ;  /* 0x0000000608168981 */ /* 0x000f66000c2e1900 */
[----:B------:R-:W-:-:S04]  /*0240*/  IMAD.WIDE R12, R15, 0x4, R16 ;  /* 0x000000040f0c7825 */ /* 0x000fc800078e0210 */
[----:B------:R-:W-:Y:S01]  /*0250*/  IMAD.WIDE R14, R23, 0x4, R16 ;  /* 0x00000004170e7825 */ /* 0x000fe200078e0210 */
[----:B------:R-:W-:-:S03]  /*0260*/  MOV R23, RZ ;  /* 0x000000ff00177202 */ /* 0x000fc60000000f00 */
[----:B------:R-:W-:Y:S01]  /*0270*/  IMAD.WIDE R16, R25, 0x4, R16 ;  /* 0x0000000419107825 */ /* 0x000fe200078e0210 */
[----:B------:R-:W-:Y:S02]  /*0280*/  CS2R R24, SRZ ;  /* 0x0000000000187805 */ /* 0x000fe4000001ff00 */
[----:B------:R-:W5:Y:S01]  /*0290*/  @!P0 LDG.E.EL R23, desc[UR6][R10.64] ;  /* 0x000000060a178981 */ /* 0x000f62000c2e1900 */
[----:B------:R-:W-:-:S03]  /*02a0*/  IMAD.MOV.U32 R26, RZ, RZ, RZ ;  /* 0x000000ffff1a7224 */ /* 0x000fc600078e00ff */
[----:B------:R1:W5:Y:S04]  /*02b0*/  @!P0 LDG.E.EL R24, desc[UR6][R12.64] ;  /* 0x000000060c188981 */ /* 0x000368000c2e1900 */
[----:B------:R1:W5:Y:S04]  /*02c0*/  @!P0 LDG.E.EL R25, desc[UR6][R14.64] ;  /* 0x000000060e198981 */ /* 0x000368000c2e1900 */
[----:B------:R-:W5:Y:S01]  /*02d0*/  @!P0 LDG.E.EL R26, desc[UR6][R16.64] ;  /* 0x00000006101a8981 */ /* 0x000f62000c2e1900 */
[----:B------:R-:W1:Y:S01]  /*02e0*/  S2UR UR5, SR_CgaCtaId ;  /* 0x00000000000579c3 */ /* 0x000e620000008800 */
[----:B------:R-:W-:Y:S01]  /*02f0*/  UMOV UR4, 0x400 ;  /* 0x0000040000047882 */ /* 0x000fe20000000000 */
[----:B-1----:R-:W-:-:S06]  /*0300*/  LOP3.LUT R4, R21, 0x7f, RZ, 0xc0, !PT ;  /* 0x0000007f15047812 */ /* 0x002fcc00078ec0ff */
[----:B0-----:R-:W0:Y:S01]  /*0310*/  LDC.64 R12, c[0x0][0x218] ;  /* 0x00008600ff0c7b82 */ /* 0x001e220000000a00 */
[----:B------:R-:W-:-:S06]  /*0320*/  UPRMT UR4, UR5, 0x654, UR4 ;  /* 0x0000065405047896 */ /* 0x000fcc0008000004 */
[----:B------:R-:W-:Y:S02]  /*0330*/  LEA R27, R4, UR4, 0x2 ;  /* 0x00000004041b7c11 */ /* 0x000fe4000f8e10ff */
[----:B------:R-:W-:-:S04]  /*0340*/  SHF.L.U32 R21, R21, 0x2, RZ ;  /* 0x0000000215157819 */ /* 0x000fc800000006ff */
[----:B------:R-:W-:-:S04]  /*0350*/  LOP3.LUT R21, R21, 0x1fc, RZ, 0xc0, !PT ;  /* 0x000001fc15157812 */ /* 0x000fc800078ec0ff */
[----:B------:R-:W-:Y:S02]  /*0360*/  LEA R28, R21, UR4, 0x2 ;  /* 0x00000004151c7c11 */ /* 0x000fe4000f8e10ff */
[----:B------:R-:W-:-:S04]  /*0370*/  LOP3.LUT R0, R0, R21, RZ, 0xfc, !PT ;  /* 0x0000001500007212 */ /* 0x000fc800078efcff */
[----:B------:R-:W-:Y:S01]  /*0380*/  SHF.R.S32.HI R15, RZ, 0x1f, R0 ;  /* 0x0000001fff0f7819 */ /* 0x000fe20000011400 */
[----:B--2---:R-:W-:Y:S04]  /*0390*/  STS [R27], R18 ;  /* 0x000000121b007388 */ /* 0x004fe80000000800 */
[----:B---3--:R1:W-:Y:S04]  /*03a0*/  STS [R27+0x200], R19 ;  /* 0x000200131b007388 */ /* 0x0083e80000000800 */
[----:B----4-:R-:W-:Y:S04]  /*03b0*/  STS [R27+0x400], R20 ;  /* 0x000400141b007388 */ /* 0x010fe80000000800 */
[----:B-----5:R-:W-:Y:S01]  /*03c0*/  STS [R27+0x600], R22 ;  /* 0x000600161b007388 */ /* 0x020fe20000000800 */
[----:B------:R-:W-:Y:S06]  /*03d0*/  BAR.SYNC.DEFER_BLOCKING 0x0 ;  /* 0x0000000000007b1d */ /* 0x000fec0000010000 */
[----:B------:R-:W2:Y:S02]  /*03e0*/  LDS.128 R8, [R28] ;  /* 0x000000001c087984 */ /* 0x000ea40000000c00 */
[----:B------:R-:W-:Y:S06]  /*03f0*/  BAR.SYNC.DEFER_BLOCKING 0x0 ;  /* 0x0000000000007b1d */ /* 0x000fec0000010000 */
[----:B------:R-:W-:Y:S04]  /*0400*/  STS [R27], R23 ;  /* 0x000000171b007388 */ /* 0x000fe80000000800 */
[----:B------:R-:W-:Y:S04]  /*0410*/  STS [R27+0x200], R24 ;  /* 0x000200181b007388 */ /* 0x000fe80000000800 */
[----:B------:R-:W-:Y:S04]  /*0420*/  STS [R27+0x400], R25 ;  /* 0x000400191b007388 */ /* 0x000fe80000000800 */
[----:B------:R-:W-:Y:S01]  /*0430*/  STS [R27+0x600], R26 ;  /* 0x0006001a1b007388 */ /* 0x000fe20000000800 */
[----:B------:R-:W-:Y:S01]  /*0440*/  BAR.SYNC.DEFER_BLOCKING 0x0 ;  /* 0x0000000000007b1d */ /* 0x000fe20000010000 */
[----:B-1----:R-:W-:-:S02]  /*0450*/  SHF.R.S32.HI R19, RZ, 0x15, R2 ;  /* 0x00000015ff137819 */ /* 0x002fc40000011402 */
[----:B------:R-:W-:-:S05]  /*0460*/  LEA.HI R2, R15, R0, RZ, 0x7 ;  /* 0x000000000f027211 */ /* 0x000fca00078f38ff */
[----:B------:R-:W1:Y:S01]  /*0470*/  LDC.64 R14, c[0x0][0x220] ;  /* 0x00008800ff0e7b82 */ /* 0x000e620000000a00 */
[----:B------:R-:W-:Y:S01]  /*0480*/  SGXT R19, R19, 0x1 ;  /* 0x000000011313781a */ /* 0x000fe20000000200 */
[----:B------:R-:W3:Y:S01]  /*0490*/  LDS.128 R4, [R28] ;  /* 0x000000001c047984 */ /* 0x000ee20000000c00 */
[----:B------:R-:W-:Y:S02]  /*04a0*/  LOP3.LUT R17, R2, 0xffffff80, RZ, 0xc0, !PT ;  /* 0xffffff8002117812 */ /* 0x000fe400078ec0ff */
[----:B------:R-:W-:-:S03]  /*04b0*/  LEA.HI R19, R19, R0, RZ, 0x7 ;  /* 0x0000000013137211 */ /* 0x000fc600078f38ff */
[----:B------:R-:W-:Y:S01]  /*04c0*/  IMAD.IADD R0, R0, 0x1, -R17 ;  /* 0x0000000100007824 */ /* 0x000fe200078e0a11 */
[----:B------:R-:W-:Y:S02]  /*04d0*/  IADD3 R19, R19, 0x200, RZ ;  /* 0x0000020013137810 */ /* 0x000fe40007ffe0ff */
[----:B------:R-:W-:Y:S01]  /*04e0*/  SHF.R.S32.HI R2, RZ, 0x7, R2 ;  /* 0x00000007ff027819 */ /* 0x000fe20000011402 */
[----:B------:R-:W-:Y:S01]  /*04f0*/  IMAD R0, R3, 0x80, R0 ;  /* 0x0000008003007824 */ /* 0x000fe200078e0200 */
[----:B------:R-:W-:-:S03]  /*0500*/  SHF.R.S32.HI R19, RZ, 0x7, R19 ;  /* 0x00000007ff137819 */ /* 0x000fc60000011413 */
[--C-:B------:R-:W-:Y:S02]  /*0510*/  IMAD R17, R2, 0x480, R0.reuse ;  /* 0x0000048002117824 */ /* 0x100fe400078e0200 */
[----:B------:R-:W-:Y:S02]  /*0520*/  IMAD R19, R19, 0x480, R0 ;  /* 0x0000048013137824 */ /* 0x000fe400078e0200 */
[----:B0-----:R-:W-:-:S04]  /*0530*/  IMAD.WIDE R2, R17, 0x4, R12 ;  /* 0x0000000411027825 */ /* 0x001fc800078e020c */
[----:B------:R-:W-:Y:S01]  /*0540*/  IMAD.WIDE R12, R19, 0x4, R12 ;  /* 0x00000004130c7825 */ /* 0x000fe200078e020c */
[----:B--2---:R0:W-:Y:S03]  /*0550*/  @!P0 STG.E.128 desc[UR6][R2.64], R8 ;  /* 0x0000000802008986 */ /* 0x0041e6000c101d06 */
[----:B-1----:R-:W-:-:S04]  /*0560*/  IMAD.WIDE R16, R17, 0x4, R14 ;  /* 0x0000000411107825 */ /* 0x002fc800078e020e */
[----:B------:R-:W-:Y:S01]  /*0570*/  IMAD.WIDE R14, R19, 0x4, R14 ;  /* 0x00000004130e7825 */ /* 0x000fe200078e020e */
[----:B---3--:R0:W-:Y:S04]  /*0580*/  @!P0 STG.E.128 desc[UR6][R12.64], R4 ;  /* 0x000000040c008986 */ /* 0x0081e8000c101d06 */
[----:B------:R0:W-:Y:S02]  /*0590*/  @!P0 STG.E.128 desc[UR6][R16.64], R8 ;  /* 0x0000000810008986 */ /* 0x0001e4000c101d06 */
[----:B0-----:R-:W-:Y:S05]  /*05a0*/  @P0 EXIT ;  /* 0x000000000000094d */ /* 0x001fea0003800000 */
[----:B------:R-:W-:Y:S01]  /*05b0*/  STG.E.128 desc[UR6][R14.64], R4 ;  /* 0x000000040e007986 */ /* 0x000fe2000c101d06 */
[----:B------:R-:W-:Y:S05]  /*05c0*/  EXIT ;  /* 0x000000000000794d */ /* 0x000fea0003800000 */
.L_x_0:
[----:B------:R-:W-:-:S00]  /*05d0*/  BRA `(.L_x_0) ;  /* 0xfffffffc00fc7947 */ /* 0x000fc0000383ffff */
[----:B------:R-:W-:-:S00]  /*05e0*/  NOP ;  /* 0x0000000000007918 */ /* 0x000fc00000000000 */
        /* <DEDUP_REMOVED lines=9> */
.L_x_1:


//--------------------- .nv.shared.triton_poi_fused_convolution_max_pool2d_with_indices_relu_5 --------------------------
	.section	.nv.shared.triton_poi_fused_convolution_max_pool2d_with_indices_relu_5,"aw",@nobits
	.sectionflags	@""
	.align	16
	.zero		1024


//--------------------- .nv.constant0.triton_poi_fused_convolution_max_pool2d_with_indices_relu_5 --------------------------
	.section	.nv.constant0.triton_poi_fused_convolution_max_pool2d_with_indices_relu_5,"a",@progbits
	.sectionflags	@""
	.align	4
.nv.constant0.triton_poi_fused_convolution_max_pool2d_with_indices_relu_5:
	.zero		560
